	.headerflags	@"EF_CUDA_TEXMODE_UNIFIED EF_CUDA_64BIT_ADDRESS EF_CUDA_ACCELERATORS EF_CUDA_SM90 EF_CUDA_VIRTUAL_SM(EF_CUDA_SM90)"
	.elftype	@"ET_EXEC"


//--------------------- .nv.info                  --------------------------
	.section	.nv.info,"",@"SHT_CUDA_INFO"
	.align	4


	//----- nvinfo : EIATTR_REGCOUNT
	.align		4
        /*0000*/ 	.byte	0x04, 0x2f
        /*0002*/ 	.short	(.L_3 - .L_2)
	.align		4
.L_2:
        /*0004*/ 	.word	index@(triton_poi_fused__native_batch_norm_legit_no_training_relu_12)
        /*0008*/ 	.word	0x00000020


	//----- nvinfo : EIATTR_MIN_STACK_SIZE
	.align		4
.L_3:
        /*000c*/ 	.byte	0x04, 0x12
        /*000e*/ 	.short	(.L_5 - .L_4)
	.align		4
.L_4:
        /*0010*/ 	.word	index@(triton_poi_fused__native_batch_norm_legit_no_training_relu_12)
        /*0014*/ 	.word	0x00000000


	//----- nvinfo : EIATTR_FRAME_SIZE
	.align		4
.L_5:
        /*0018*/ 	.byte	0x04, 0x11
        /*001a*/ 	.short	(.L_7 - .L_6)
	.align		4
.L_6:
        /*001c*/ 	.word	index@(triton_poi_fused__native_batch_norm_legit_no_training_relu_12)
        /*0020*/ 	.word	0x00000000


	//----- nvinfo : EIATTR_MIN_STACK_SIZE
	.align		4
.L_7:
        /*0024*/ 	.byte	0x04, 0x12
        /*0026*/ 	.short	(.L_9 - .L_8)
	.align		4
.L_8:
        /*0028*/ 	.word	index@(triton_poi_fused__native_batch_norm_legit_no_training_relu_12)
        /*002c*/ 	.word	0x00000000
.L_9:


//--------------------- .nv.info.triton_poi_fused__native_batch_norm_legit_no_training_relu_12 --------------------------
	.section	.nv.info.triton_poi_fused__native_batch_norm_legit_no_training_relu_12,"",@"SHT_CUDA_INFO"
	.sectionflags	@""
	.align	4


	//----- nvinfo : EIATTR_CUDA_API_VERSION
	.align		4
        /*0000*/ 	.byte	0x04, 0x37
        /*0002*/ 	.short	(.L_11 - .L_10)
.L_10:
        /*0004*/ 	.word	0x0000007c


	//----- nvinfo : EIATTR_KPARAM_INFO
	.align		4
.L_11:
        /*0008*/ 	.byte	0x04, 0x17
        /*000a*/ 	.short	(.L_13 - .L_12)
.L_12:
        /*000c*/ 	.word	0x00000000
        /*0010*/ 	.short	0x0006
        /*0012*/ 	.short	0x0030
        /*0014*/ 	.byte	0x00, 0xf0, 0x11, 0x00


	//----- nvinfo : EIATTR_KPARAM_INFO
	.align		4
.L_13:
        /*0018*/ 	.byte	0x04, 0x17
        /*001a*/ 	.short	(.L_15 - .L_14)
.L_14:
        /*001c*/ 	.word	0x00000000
        /*0020*/ 	.short	0x0005
        /*0022*/ 	.short	0x0028
        /*0024*/ 	.byte	0x00, 0xf4, 0x21, 0x00


	//----- nvinfo : EIATTR_KPARAM_INFO
	.align		4
.L_15:
        /*0028*/ 	.byte	0x04, 0x17
        /*002a*/ 	.short	(.L_17 - .L_16)
.L_16:
        /*002c*/ 	.word	0x00000000
        /*0030*/ 	.short	0x0004
        /*0032*/ 	.short	0x0020
        /*0034*/ 	.byte	0x00, 0xf4, 0x21, 0x00


	//----- nvinfo : EIATTR_KPARAM_INFO
	.align		4
.L_17:
        /*0038*/ 	.byte	0x04, 0x17
        /*003a*/ 	.short	(.L_19 - .L_18)
.L_18:
        /*003c*/ 	.word	0x00000000
        /*0040*/ 	.short	0x0003
        /*0042*/ 	.short	0x0018
        /*0044*/ 	.byte	0x00, 0xf4, 0x21, 0x00


	//----- nvinfo : EIATTR_KPARAM_INFO
	.align		4
.L_19:
        /*0048*/ 	.byte	0x04, 0x17
        /*004a*/ 	.short	(.L_21 - .L_20)
.L_20:
        /*004c*/ 	.word	0x00000000
        /*0050*/ 	.short	0x0002
        /*0052*/ 	.short	0x0010
        /*0054*/ 	.byte	0x00, 0xf4, 0x21, 0x00


	//----- nvinfo : EIATTR_KPARAM_INFO
	.align		4
.L_21:
        /*0058*/ 	.byte	0x04, 0x17
        /*005a*/ 	.short	(.L_23 - .L_22)
.L_22:
        /*005c*/ 	.word	0x00000000
        /*0060*/ 	.short	0x0001
        /*0062*/ 	.short	0x0008
        /*0064*/ 	.byte	0x00, 0xf4, 0x21, 0x00


	//----- nvinfo : EIATTR_KPARAM_INFO
	.align		4
.L_23:
        /*0068*/ 	.byte	0x04, 0x17
        /*006a*/ 	.short	(.L_25 - .L_24)
.L_24:
        /*006c*/ 	.word	0x00000000
        /*0070*/ 	.short	0x0000
        /*0072*/ 	.short	0x0000
        /*0074*/ 	.byte	0x00, 0xf4, 0x21, 0x00


	//----- nvinfo : EIATTR_SPARSE_MMA_MASK
	.align		4
.L_25:
        /*0078*/ 	.byte	0x03, 0x50
        /*007a*/ 	.short	0x0000


	//----- nvinfo : EIATTR_MAXREG_COUNT
	.align		4
        /*007c*/ 	.byte	0x03, 0x1b
        /*007e*/ 	.short	0x00ff


	//----- nvinfo : EIATTR_EXIT_INSTR_OFFSETS
	.align		4
        /*0080*/ 	.byte	0x04, 0x1c
        /*0082*/ 	.short	(.L_27 - .L_26)


	//   ....[0]....
.L_26:
        /*0084*/ 	.word	0x000006e0


	//----- nvinfo : EIATTR_REQNTID
	.align		4
.L_27:
        /*0088*/ 	.byte	0x04, 0x10
        /*008a*/ 	.short	(.L_29 - .L_28)
.L_28:
        /*008c*/ 	.word	0x00000080
        /*0090*/ 	.word	0x00000001
        /*0094*/ 	.word	0x00000001


	//----- nvinfo : EIATTR_CBANK_PARAM_SIZE
	.align		4
.L_29:
        /*0098*/ 	.byte	0x03, 0x19
        /*009a*/ 	.short	0x0034


	//----- nvinfo : EIATTR_PARAM_CBANK
	.align		4
        /*009c*/ 	.byte	0x04, 0x0a
        /*009e*/ 	.short	(.L_31 - .L_30)
	.align		4
.L_30:
        /*00a0*/ 	.word	index@(.nv.constant0.triton_poi_fused__native_batch_norm_legit_no_training_relu_12)
        /*00a4*/ 	.short	0x0210
        /*00a6*/ 	.short	0x0034


	//----- nvinfo : EIATTR_SW_WAR
	.align		4
.L_31:
        /*00a8*/ 	.byte	0x04, 0x36
        /*00aa*/ 	.short	(.L_33 - .L_32)
.L_32:
        /*00ac*/ 	.word	0x00000008
.L_33:


//--------------------- .nv.callgraph             --------------------------
	.section	.nv.callgraph,"",@"SHT_CUDA_CALLGRAPH"
	.align	4
	.sectionentsize	8
	.align		4
        /*0000*/ 	.word	0x00000000
	.align		4
        /*0004*/ 	.word	0xffffffff
	.align		4
        /*0008*/ 	.word	0x00000000
	.align		4
        /*000c*/ 	.word	0xfffffffe
	.align		4
        /*0010*/ 	.word	0x00000000
	.align		4
        /*0014*/ 	.word	0xfffffffd
	.align		4
        /*0018*/ 	.word	0x00000000
	.align		4
        /*001c*/ 	.word	0xfffffffc


//--------------------- .nv.constant4             --------------------------
	.section	.nv.constant4,"a",@progbits
	.align	8
	.align		8
.nv.constant4:
        /*0000*/ 	.dword	_$_str
	.align		8
        /*0008*/ 	.dword	_$_str_$_2


//--------------------- .text.triton_poi_fused__native_batch_norm_legit_no_training_relu_12 --------------------------
	.section	.text.triton_poi_fused__native_batch_norm_legit_no_training_relu_12,"ax",@progbits
	.align	128
        .global         triton_poi_fused__native_batch_norm_legit_no_training_relu_12
        .type           triton_poi_fused__native_batch_norm_legit_no_training_relu_12,@function
        .size           triton_poi_fused__native_batch_norm_legit_no_training_relu_12,(.L_x_1 - triton_poi_fused__native_batch_norm_legit_no_training_relu_12)
        .other          triton_poi_fused__native_batch_norm_legit_no_training_relu_12,@"STO_CUDA_ENTRY STV_DEFAULT"
triton_poi_fused__native_batch_norm_legit_no_training_relu_12:
.text.triton_poi_fused__native_batch_norm_legit_no_training_relu_12:
[----:B------:R-:W-:Y:S01]  /*0000*/  LDC R1, c[0x0][0x28] ;  /* 0x00000a00ff017b82 */ /* 0x000fe20000000800 */
[----:B------:R-:W1:Y:S01]  /*0010*/  S2R R0, SR_TID.X ;  /* 0x0000000000007919 */ /* 0x000e620000002100 */
[----:B------:R-:W-:-:S06]  /*0020*/  ULDC.64 UR4, c[0x0][0x208] ;  /* 0x0000820000047ab9 */ /* 0x000fcc0000000a00 */
[----:B------:R-:W2:Y:S01]  /*0030*/  LDC.64 R16, c[0x0][0x218] ;  /* 0x00008600ff107b82 */ /* 0x000ea20000000a00 */
[----:B------:R-:W3:Y:S07]  /*0040*/  S2R R3, SR_CTAID.X ;  /* 0x0000000000037919 */ /* 0x000eee0000002500 */
[----:B------:R-:W4:Y:S08]  /*0050*/  LDC.64 R14, c[0x0][0x210] ;  /* 0x00008400ff0e7b82 */ /* 0x000f300000000a00 */
[----:B------:R-:W5:Y:S01]  /*0060*/  LDC.64 R12, c[0x0][0x230] ;  /* 0x00008c00ff0c7b82 */ /* 0x000f620000000a00 */
[----:B-1----:R-:W-:-:S02]  /*0070*/  SHF.L.U32 R0, R0, 0x2, RZ ;  /* 0x0000000200007819 */ /* 0x002fc400000006ff */
[----:B---3--:R-:W-:Y:S02]  /*0080*/  SHF.R.S32.HI R5, RZ, 0x15, R3 ;  /* 0x00000015ff057819 */ /* 0x008fe40000011403 */
[----:B------:R-:W-:Y:S02]  /*0090*/  LOP3.LUT R0, R0, 0x1fc, RZ, 0xc0, !PT ;  /* 0x000001fc00007812 */ /* 0x000fe400078ec0ff */
[----:B------:R-:W-:Y:S02]  /*00a0*/  SGXT R5, R5, 0x1 ;  /* 0x000000010505781a */ /* 0x000fe40000000200 */
[----:B------:R-:W-:Y:S02]  /*00b0*/  LEA R18, R3, R0, 0xa ;  /* 0x0000000003127211 */ /* 0x000fe400078e50ff */
[----:B------:R-:W1:Y:S02]  /*00c0*/  LDC.64 R2, c[0x0][0x220] ;  /* 0x00008800ff027b82 */ /* 0x000e640000000a00 */
[----:B------:R-:W-:-:S04]  /*00d0*/  LEA.HI R5, R5, R18, RZ, 0x6 ;  /* 0x0000001205057211 */ /* 0x000fc800078f30ff */
[--C-:B------:R-:W-:Y:S02]  /*00e0*/  SHF.R.S32.HI R23, RZ, 0x6, R5.reuse ;  /* 0x00000006ff177819 */ /* 0x100fe40000011405 */
[----:B------:R-:W-:Y:S02]  /*00f0*/  SHF.R.S32.HI R0, RZ, 0x1f, R5 ;  /* 0x0000001fff007819 */ /* 0x000fe40000011405 */
[----:B------:R-:W-:Y:S02]  /*0100*/  IADD3 R5, R5, 0x200, RZ ;  /* 0x0000020005057810 */ /* 0x000fe40007ffe0ff */
[----:B------:R-:W-:Y:S02]  /*0110*/  LEA.HI R0, R0, R23, RZ, 0x9 ;  /* 0x0000001700007211 */ /* 0x000fe400078f48ff */
[--C-:B------:R-:W-:Y:S02]  /*0120*/  SHF.R.S32.HI R19, RZ, 0x6, R5.reuse ;  /* 0x00000006ff137819 */ /* 0x100fe40000011405 */
[----:B------:R-:W-:-:S02]  /*0130*/  SHF.R.S32.HI R4, RZ, 0x1f, R5 ;  /* 0x0000001fff047819 */ /* 0x000fc40000011405 */
[----:B------:R-:W-:Y:S02]  /*0140*/  LOP3.LUT R0, R0, 0xfffffe00, RZ, 0xc0, !PT ;  /* 0xfffffe0000007812 */ /* 0x000fe400078ec0ff */
[----:B------:R-:W-:Y:S02]  /*0150*/  LEA.HI R4, R4, R19, RZ, 0x9 ;  /* 0x0000001304047211 */ /* 0x000fe400078f48ff */
[----:B------:R-:W-:Y:S02]  /*0160*/  IADD3 R23, R23, -R0, RZ ;  /* 0x8000000017177210 */ /* 0x000fe40007ffe0ff */
[----:B------:R-:W-:-:S03]  /*0170*/  LOP3.LUT R4, R4, 0xfffffe00, RZ, 0xc0, !PT ;  /* 0xfffffe0004047812 */ /* 0x000fc600078ec0ff */
[----:B-1----:R-:W-:Y:S01]  /*0180*/  IMAD.WIDE R8, R23, 0x4, R2 ;  /* 0x0000000417087825 */ /* 0x002fe200078e0202 */
[----:B------:R-:W-:-:S04]  /*0190*/  IADD3 R19, R19, -R4, RZ ;  /* 0x8000000413137210 */ /* 0x000fc80007ffe0ff */
[----:B------:R-:W3:Y:S01]  /*01a0*/  LDG.E.EL R20, desc[UR4][R8.64] ;  /* 0x0000000408147981 */ /* 0x000ee2000c2e1900 */
[----:B------:R-:W-:Y:S02]  /*01b0*/  IMAD.WIDE R10, R19, 0x4, R2 ;  /* 0x00000004130a7825 */ /* 0x000fe400078e0202 */
[----:B------:R-:W1:Y:S03]  /*01c0*/  LDC.64 R2, c[0x0][0x228] ;  /* 0x00008a00ff027b82 */ /* 0x000e660000000a00 */
[----:B------:R-:W3:Y:S01]  /*01d0*/  LDG.E.EL R21, desc[UR4][R10.64] ;  /* 0x000000040a157981 */ /* 0x000ee2000c2e1900 */
[----:B--2---:R-:W-:-:S04]  /*01e0*/  IMAD.WIDE R26, R23, 0x4, R16 ;  /* 0x00000004171a7825 */ /* 0x004fc800078e0210 */
[----:B----4-:R-:W-:Y:S01]  /*01f0*/  IMAD.WIDE R14, R18, 0x4, R14 ;  /* 0x00000004120e7825 */ /* 0x010fe200078e020e */
[----:B------:R-:W2:Y:S04]  /*0200*/  LDG.E.EL R0, desc[UR4][R26.64] ;  /* 0x000000041a007981 */ /* 0x000ea8000c2e1900 */
[----:B------:R-:W2:Y:S01]  /*0210*/  LDG.E.128 R4, desc[UR4][R14.64] ;  /* 0x000000040e047981 */ /* 0x000ea2000c1e1d00 */
[----:B------:R-:W-:-:S03]  /*0220*/  IMAD.WIDE R16, R19, 0x4, R16 ;  /* 0x0000000413107825 */ /* 0x000fc600078e0210 */
[----:B------:R-:W4:Y:S04]  /*0230*/  LDG.E.128 R8, desc[UR4][R14.64+0x800] ;  /* 0x000800040e087981 */ /* 0x000f28000c1e1d00 */
[----:B------:R-:W4:Y:S01]  /*0240*/  LDG.E.EL R16, desc[UR4][R16.64] ;  /* 0x0000000410107981 */ /* 0x000f22000c2e1900 */
[----:B01----:R-:W-:-:S04]  /*0250*/  IMAD.WIDE R24, R23, 0x4, R2 ;  /* 0x0000000417187825 */ /* 0x003fc800078e0202 */
[----:B-----5:R-:W-:Y:S02]  /*0260*/  IMAD.WIDE R22, R23, 0x4, R12 ;  /* 0x0000000417167825 */ /* 0x020fe400078e020c */
[----:B------:R-:W5:Y:S04]  /*0270*/  LDG.E.EL R24, desc[UR4][R24.64] ;  /* 0x0000000418187981 */ /* 0x000f68000c2e1900 */
[----:B------:R-:W5:Y:S01]  /*0280*/  LDG.E.EL R23, desc[UR4][R22.64] ;  /* 0x0000000416177981 */ /* 0x000f62000c2e1900 */
[----:B------:R-:W-:-:S04]  /*0290*/  IMAD.WIDE R2, R19, 0x4, R2 ;  /* 0x0000000413027825 */ /* 0x000fc800078e0202 */
[----:B------:R-:W-:Y:S02]  /*02a0*/  IMAD.WIDE R28, R19, 0x4, R12 ;  /* 0x00000004131c7825 */ /* 0x000fe400078e020c */
[----:B------:R0:W4:Y:S04]  /*02b0*/  LDG.E.EL R12, desc[UR4][R2.64] ;  /* 0x00000004020c7981 */ /* 0x000128000c2e1900 */
[----:B------:R-:W4:Y:S01]  /*02c0*/  LDG.E.EL R13, desc[UR4][R28.64] ;  /* 0x000000041c0d7981 */ /* 0x000f22000c2e1900 */
[----:B0-----:R-:W-:Y:S01]  /*02d0*/  HFMA2.MMA R3, -RZ, RZ, 1.625, 0 ;  /* 0x3e800000ff037435 */ /* 0x001fe200000001ff */
[----:B---3--:R-:W-:-:S04]  /*02e0*/  FADD R20, R20, 9.9999997473787516356e-06 ;  /* 0x3727c5ac14147421 */ /* 0x008fc80000000000 */
[----:B------:R-:W0:Y:S01]  /*02f0*/  MUFU.SQRT R19, R20 ;  /* 0x0000001400137308 */ /* 0x000e220000002000 */
[----:B------:R-:W-:-:S07]  /*0300*/  FADD R21, R21, 9.9999997473787516356e-06 ;  /* 0x3727c5ac15157421 */ /* 0x000fce0000000000 */
[----:B------:R-:W1:Y:S01]  /*0310*/  MUFU.SQRT R25, R21 ;  /* 0x0000001500197308 */ /* 0x000e620000002000 */
[C---:B0-----:R-:W-:Y:S02]  /*0320*/  FSETP.GT.AND P0, PT, R19.reuse, 8.50705917302346158658e+37, PT ;  /* 0x7e8000001300780b */ /* 0x041fe40003f04000 */
[----:B------:R-:W-:Y:S02]  /*0330*/  FSETP.GEU.AND P2, PT, R19, 1.175494350822287508e-38, PT ;  /* 0x008000001300780b */ /* 0x000fe40003f4e000 */
[C---:B-1----:R-:W-:Y:S02]  /*0340*/  FSETP.GT.AND P1, PT, R25.reuse, 8.50705917302346158658e+37, PT ;  /* 0x7e8000001900780b */ /* 0x042fe40003f24000 */
[----:B------:R-:W-:-:S07]  /*0350*/  FSETP.GEU.AND P3, PT, R25, 1.175494350822287508e-38, PT ;  /* 0x008000001900780b */ /* 0x000fce0003f6e000 */
[----:B------:R-:W-:-:S04]  /*0360*/  @P0 FMUL R19, R19, 0.25 ;  /* 0x3e80000013130820 */ /* 0x000fc80000400000 */
[----:B------:R-:W-:Y:S01]  /*0370*/  @!P2 FMUL R19, R19, 16777216 ;  /* 0x4b8000001313a820 */ /* 0x000fe20000400000 */
[----:B------:R-:W-:-:S05]  /*0380*/  @P1 FMUL R25, R25, 0.25 ;  /* 0x3e80000019191820 */ /* 0x000fca0000400000 */
[----:B------:R-:W0:Y:S01]  /*0390*/  MUFU.RCP R19, R19 ;  /* 0x0000001300137308 */ /* 0x000e220000001000 */
[----:B------:R-:W-:Y:S01]  /*03a0*/  @!P3 FMUL R25, R25, 16777216 ;  /* 0x4b8000001919b820 */ /* 0x000fe20000400000 */
[----:B------:R-:W-:-:S06]  /*03b0*/  FSEL R2, R3, 1, P0 ;  /* 0x3f80000003027808 */ /* 0x000fcc0000000000 */
[----:B------:R-:W1:Y:S01]  /*03c0*/  MUFU.RCP R14, R25 ;  /* 0x00000019000e7308 */ /* 0x000e620000001000 */
[----:B------:R-:W-:Y:S01]  /*03d0*/  FSEL R3, R3, 1, P1 ;  /* 0x3f80000003037808 */ /* 0x000fe20000800000 */
[----:B------:R-:W-:Y:S01]  /*03e0*/  @!P2 FMUL R2, R2, 16777216 ;  /* 0x4b8000000202a820 */ /* 0x000fe20000400000 */
[----:B--2---:R-:W-:-:S03]  /*03f0*/  FADD R4, R4, -R0 ;  /* 0x8000000004047221 */ /* 0x004fc60000000000 */
[----:B------:R-:W-:Y:S01]  /*0400*/  @!P3 FMUL R3, R3, 16777216 ;  /* 0x4b8000000303b820 */ /* 0x000fe20000400000 */
[----:B0-----:R-:W-:Y:S01]  /*0410*/  FMUL R15, R19, R2 ;  /* 0x00000002130f7220 */ /* 0x001fe20000400000 */
[--C-:B------:R-:W-:Y:S01]  /*0420*/  FADD R20, R5, -R0.reuse ;  /* 0x8000000005147221 */ /* 0x100fe20000000000 */
[--C-:B------:R-:W-:Y:S01]  /*0430*/  FADD R6, R6, -R0.reuse ;  /* 0x8000000006067221 */ /* 0x100fe20000000000 */
[----:B------:R-:W-:Y:S01]  /*0440*/  FADD R0, R7, -R0 ;  /* 0x8000000007007221 */ /* 0x000fe20000000000 */
[C---:B------:R-:W-:Y:S01]  /*0450*/  FMUL R5, R15.reuse, R4 ;  /* 0x000000040f057220 */ /* 0x040fe20000400000 */
[C---:B------:R-:W-:Y:S01]  /*0460*/  FMUL R4, R15.reuse, R20 ;  /* 0x000000140f047220 */ /* 0x040fe20000400000 */
[----:B-1----:R-:W-:Y:S02]  /*0470*/  FMUL R14, R14, R3 ;  /* 0x000000030e0e7220 */ /* 0x002fe40000400000 */
[----:B------:R-:W0:Y:S01]  /*0480*/  LDC.64 R2, c[0x0][0x238] ;  /* 0x00008e00ff027b82 */ /* 0x000e220000000a00 */
[C---:B------:R-:W-:Y:S01]  /*0490*/  FMUL R20, R15.reuse, R6 ;  /* 0x000000060f147220 */ /* 0x040fe20000400000 */
[----:B------:R-:W-:Y:S01]  /*04a0*/  FMUL R6, R15, R0 ;  /* 0x000000000f067220 */ /* 0x000fe20000400000 */
[--C-:B----4-:R-:W-:Y:S01]  /*04b0*/  FADD R7, R8, -R16.reuse ;  /* 0x8000001008077221 */ /* 0x110fe20000000000 */
[--C-:B------:R-:W-:Y:S01]  /*04c0*/  FADD R9, R9, -R16.reuse ;  /* 0x8000001009097221 */ /* 0x100fe20000000000 */
[--C-:B------:R-:W-:Y:S01]  /*04d0*/  FADD R15, R10, -R16.reuse ;  /* 0x800000100a0f7221 */ /* 0x100fe20000000000 */
[C-C-:B-----5:R-:W-:Y:S01]  /*04e0*/  FFMA R0, R24.reuse, R5, R23.reuse ;  /* 0x0000000518007223 */ /* 0x160fe20000000017 */
[----:B------:R-:W-:Y:S01]  /*04f0*/  FADD R11, R11, -R16 ;  /* 0x800000100b0b7221 */ /* 0x000fe20000000000 */
[C-C-:B------:R-:W-:Y:S01]  /*0500*/  FFMA R4, R24.reuse, R4, R23.reuse ;  /* 0x0000000418047223 */ /* 0x140fe20000000017 */
[C-C-:B------:R-:W-:Y:S01]  /*0510*/  FFMA R5, R24.reuse, R20, R23.reuse ;  /* 0x0000001418057223 */ /* 0x140fe20000000017 */
[----:B------:R-:W-:Y:S01]  /*0520*/  FFMA R23, R24, R6, R23 ;  /* 0x0000000618177223 */ /* 0x000fe20000000017 */
[C---:B------:R-:W-:Y:S01]  /*0530*/  FMUL R7, R14.reuse, R7 ;  /* 0x000000070e077220 */ /* 0x040fe20000400000 */
[C---:B------:R-:W-:Y:S01]  /*0540*/  FMUL R8, R14.reuse, R9 ;  /* 0x000000090e087220 */ /* 0x040fe20000400000 */
[C---:B------:R-:W-:Y:S01]  /*0550*/  FMUL R6, R14.reuse, R15 ;  /* 0x0000000f0e067220 */ /* 0x040fe20000400000 */
[----:B------:R-:W-:Y:S01]  /*0560*/  FMUL R14, R14, R11 ;  /* 0x0000000b0e0e7220 */ /* 0x000fe20000400000 */
[C-C-:B------:R-:W-:Y:S01]  /*0570*/  FFMA R9, R12.reuse, R7, R13.reuse ;  /* 0x000000070c097223 */ /* 0x140fe2000000000d */
[C-C-:B------:R-:W-:Y:S01]  /*0580*/  FFMA R8, R12.reuse, R8, R13.reuse ;  /* 0x000000080c087223 */ /* 0x140fe2000000000d */
[C-C-:B------:R-:W-:Y:S01]  /*0590*/  FFMA R10, R12.reuse, R6, R13.reuse ;  /* 0x000000060c0a7223 */ /* 0x140fe2000000000d */
[----:B------:R-:W-:Y:S01]  /*05a0*/  FFMA R14, R12, R14, R13 ;  /* 0x0000000e0c0e7223 */ /* 0x000fe2000000000d */
[----:B------:R-:W-:-:S02]  /*05b0*/  FSETP.GEU.AND P6, PT, R23, RZ, PT ;  /* 0x000000ff1700720b */ /* 0x000fc40003fce000 */
[----:B------:R-:W-:Y:S02]  /*05c0*/  FSETP.GEU.AND P0, PT, R5, RZ, PT ;  /* 0x000000ff0500720b */ /* 0x000fe40003f0e000 */
[----:B------:R-:W-:Y:S02]  /*05d0*/  FSETP.GEU.AND P1, PT, R4, RZ, PT ;  /* 0x000000ff0400720b */ /* 0x000fe40003f2e000 */
[----:B------:R-:W-:Y:S02]  /*05e0*/  FSETP.GEU.AND P3, PT, R14, RZ, PT ;  /* 0x000000ff0e00720b */ /* 0x000fe40003f6e000 */
[----:B------:R-:W-:Y:S02]  /*05f0*/  SEL R7, R23, RZ, P6 ;  /* 0x000000ff17077207 */ /* 0x000fe40003000000 */
[----:B------:R-:W-:Y:S02]  /*0600*/  FSETP.GEU.AND P2, PT, R0, RZ, PT ;  /* 0x000000ff0000720b */ /* 0x000fe40003f4e000 */
[----:B------:R-:W-:-:S02]  /*0610*/  FSETP.GEU.AND P4, PT, R10, RZ, PT ;  /* 0x000000ff0a00720b */ /* 0x000fc40003f8e000 */
[----:B------:R-:W-:Y:S02]  /*0620*/  FSETP.GEU.AND P5, PT, R9, RZ, PT ;  /* 0x000000ff0900720b */ /* 0x000fe40003fae000 */
[----:B------:R-:W-:Y:S02]  /*0630*/  FSETP.GEU.AND P6, PT, R8, RZ, PT ;  /* 0x000000ff0800720b */ /* 0x000fe40003fce000 */
[----:B------:R-:W-:Y:S01]  /*0640*/  SEL R6, R5, RZ, P0 ;  /* 0x000000ff05067207 */ /* 0x000fe20000000000 */
[----:B0-----:R-:W-:Y:S01]  /*0650*/  IMAD.WIDE R2, R18, 0x4, R2 ;  /* 0x0000000412027825 */ /* 0x001fe200078e0202 */
[----:B------:R-:W-:Y:S02]  /*0660*/  SEL R5, R4, RZ, P1 ;  /* 0x000000ff04057207 */ /* 0x000fe40000800000 */
[----:B------:R-:W-:Y:S02]  /*0670*/  SEL R15, R14, RZ, P3 ;  /* 0x000000ff0e0f7207 */ /* 0x000fe40001800000 */
[----:B------:R-:W-:-:S02]  /*0680*/  SEL R4, R0, RZ, P2 ;  /* 0x000000ff00047207 */ /* 0x000fc40001000000 */
[----:B------:R-:W-:Y:S02]  /*0690*/  SEL R14, R10, RZ, P4 ;  /* 0x000000ff0a0e7207 */ /* 0x000fe40002000000 */
[----:B------:R-:W-:Y:S02]  /*06a0*/  SEL R12, R9, RZ, P5 ;  /* 0x000000ff090c7207 */ /* 0x000fe40002800000 */
[----:B------:R-:W-:Y:S01]  /*06b0*/  SEL R13, R8, RZ, P6 ;  /* 0x000000ff080d7207 */ /* 0x000fe20003000000 */
[----:B------:R-:W-:Y:S04]  /*06c0*/  STG.E.128 desc[UR4][R2.64], R4 ;  /* 0x0000000402007986 */ /* 0x000fe8000c101d04 */
[----:B------:R-:W-:Y:S01]  /*06d0*/  STG.E.128 desc[UR4][R2.64+0x800], R12 ;  /* 0x0008000c02007986 */ /* 0x000fe2000c101d04 */
[----:B------:R-:W-:Y:S05]  /*06e0*/  EXIT ;  /* 0x000000000000794d */ /* 0x000fea0003800000 */
.L_x_0:
[----:B------:R-:W-:-:S00]  /*06f0*/  BRA `(.L_x_0) ;  /* 0xfffffffc00fc7947 */ /* 0x000fc0000383ffff */
[----:B------:R-:W-:-:S00]  /*0700*/  NOP ;  /* 0x0000000000007918 */ /* 0x000fc00000000000 */
[----:B------:R-:W-:-:S00]  /*0710*/  NOP ;  /* 0x0000000000007918 */ /* 0x000fc00000000000 */
[----:B------:R-:W-:-:S00]  /*0720*/  NOP ;  /* 0x0000000000007918 */ /* 0x000fc00000000000 */
[----:B------:R-:W-:-:S00]  /*0730*/  NOP ;  /* 0x0000000000007918 */ /* 0x000fc00000000000 */
[----:B------:R-:W-:-:S00]  /*0740*/  NOP ;  /* 0x0000000000007918 */ /* 0x000fc00000000000 */
[----:B------:R-:W-:-:S00]  /*0750*/  NOP ;  /* 0x0000000000007918 */ /* 0x000fc00000000000 */
[----:B------:R-:W-:-:S00]  /*0760*/  NOP ;  /* 0x0000000000007918 */ /* 0x000fc00000000000 */
[----:B------:R-:W-:-:S00]  /*0770*/  NOP ;  /* 0x0000000000007918 */ /* 0x000fc00000000000 */
.L_x_1:


//--------------------- .nv.global.init           --------------------------
	.section	.nv.global.init,"aw",@progbits
.nv.global.init:
	.type		_$_str,@object
	.size		_$_str,(_$_str_$_2 - _$_str)
_$_str:
        /*0000*/ 	.byte	0x5f, 0x5f, 0x43, 0x55, 0x44, 0x41, 0x5f, 0x46, 0x54, 0x5a, 0x00
	.type		_$_str_$_2,@object
	.size		_$_str_$_2,(.L_1 - _$_str_$_2)
_$_str_$_2:
        /*000b*/ 	.byte	0x5f, 0x5f, 0x43, 0x55, 0x44, 0x41, 0x5f, 0x50, 0x52, 0x45, 0x43, 0x5f, 0x53, 0x51, 0x52, 0x54
        /*001b*/ 	.byte	0x00
.L_1:


//--------------------- .nv.constant0.triton_poi_fused__native_batch_norm_legit_no_training_relu_12 --------------------------
	.section	.nv.constant0.triton_poi_fused__native_batch_norm_legit_no_training_relu_12,"a",@progbits
	.sectionflags	@""
	.align	4
.nv.constant0.triton_poi_fused__native_batch_norm_legit_no_training_relu_12:
	.zero		580
